	.headerflags	@"EF_CUDA_TEXMODE_UNIFIED EF_CUDA_64BIT_ADDRESS EF_CUDA_ACCELERATORS EF_CUDA_SM90 EF_CUDA_VIRTUAL_SM(EF_CUDA_SM90)"
	.elftype	@"ET_EXEC"


//--------------------- .nv.info                  --------------------------
	.section	.nv.info,"",@"SHT_CUDA_INFO"
	.align	4


	//----- nvinfo : EIATTR_REGCOUNT
	.align		4
        /*0000*/ 	.byte	0x04, 0x2f
        /*0002*/ 	.short	(.L_1 - .L_0)
	.align		4
.L_0:
        /*0004*/ 	.word	index@(triton_poi_fused_mul_2)
        /*0008*/ 	.word	0x0000000a


	//----- nvinfo : EIATTR_MIN_STACK_SIZE
	.align		4
.L_1:
        /*000c*/ 	.byte	0x04, 0x12
        /*000e*/ 	.short	(.L_3 - .L_2)
	.align		4
.L_2:
        /*0010*/ 	.word	index@(triton_poi_fused_mul_2)
        /*0014*/ 	.word	0x00000000


	//----- nvinfo : EIATTR_FRAME_SIZE
	.align		4
.L_3:
        /*0018*/ 	.byte	0x04, 0x11
        /*001a*/ 	.short	(.L_5 - .L_4)
	.align		4
.L_4:
        /*001c*/ 	.word	index@(triton_poi_fused_mul_2)
        /*0020*/ 	.word	0x00000000


	//----- nvinfo : EIATTR_MIN_STACK_SIZE
	.align		4
.L_5:
        /*0024*/ 	.byte	0x04, 0x12
        /*0026*/ 	.short	(.L_7 - .L_6)
	.align		4
.L_6:
        /*0028*/ 	.word	index@(triton_poi_fused_mul_2)
        /*002c*/ 	.word	0x00000000
.L_7:


//--------------------- .nv.info.triton_poi_fused_mul_2 --------------------------
	.section	.nv.info.triton_poi_fused_mul_2,"",@"SHT_CUDA_INFO"
	.sectionflags	@""
	.align	4


	//----- nvinfo : EIATTR_CUDA_API_VERSION
	.align		4
        /*0000*/ 	.byte	0x04, 0x37
        /*0002*/ 	.short	(.L_9 - .L_8)
.L_8:
        /*0004*/ 	.word	0x0000007c


	//----- nvinfo : EIATTR_KPARAM_INFO
	.align		4
.L_9:
        /*0008*/ 	.byte	0x04, 0x17
        /*000a*/ 	.short	(.L_11 - .L_10)
.L_10:
        /*000c*/ 	.word	0x00000000
        /*0010*/ 	.short	0x0002
        /*0012*/ 	.short	0x0010
        /*0014*/ 	.byte	0x00, 0xf0, 0x11, 0x00


	//----- nvinfo : EIATTR_KPARAM_INFO
	.align		4
.L_11:
        /*0018*/ 	.byte	0x04, 0x17
        /*001a*/ 	.short	(.L_13 - .L_12)
.L_12:
        /*001c*/ 	.word	0x00000000
        /*0020*/ 	.short	0x0001
        /*0022*/ 	.short	0x0008
        /*0024*/ 	.byte	0x00, 0xf4, 0x21, 0x00


	//----- nvinfo : EIATTR_KPARAM_INFO
	.align		4
.L_13:
        /*0028*/ 	.byte	0x04, 0x17
        /*002a*/ 	.short	(.L_15 - .L_14)
.L_14:
        /*002c*/ 	.word	0x00000000
        /*0030*/ 	.short	0x0000
        /*0032*/ 	.short	0x0000
        /*0034*/ 	.byte	0x00, 0xf4, 0x21, 0x00


	//----- nvinfo : EIATTR_SPARSE_MMA_MASK
	.align		4
.L_15:
        /*0038*/ 	.byte	0x03, 0x50
        /*003a*/ 	.short	0x0000


	//----- nvinfo : EIATTR_MAXREG_COUNT
	.align		4
        /*003c*/ 	.byte	0x03, 0x1b
        /*003e*/ 	.short	0x00ff


	//----- nvinfo : EIATTR_EXIT_INSTR_OFFSETS
	.align		4
        /*0040*/ 	.byte	0x04, 0x1c
        /*0042*/ 	.short	(.L_17 - .L_16)


	//   ....[0]....
.L_16:
        /*0044*/ 	.word	0x00000110


	//   ....[1]....
        /*0048*/ 	.word	0x00000150


	//----- nvinfo : EIATTR_REQNTID
	.align		4
.L_17:
        /*004c*/ 	.byte	0x04, 0x10
        /*004e*/ 	.short	(.L_19 - .L_18)
.L_18:
        /*0050*/ 	.word	0x00000080
        /*0054*/ 	.word	0x00000001
        /*0058*/ 	.word	0x00000001


	//----- nvinfo : EIATTR_CRS_STACK_SIZE
	.align		4
.L_19:
        /*005c*/ 	.byte	0x04, 0x1e
        /*005e*/ 	.short	(.L_21 - .L_20)
.L_20:
        /*0060*/ 	.word	0x00000000


	//----- nvinfo : EIATTR_CBANK_PARAM_SIZE
	.align		4
.L_21:
        /*0064*/ 	.byte	0x03, 0x19
        /*0066*/ 	.short	0x0014


	//----- nvinfo : EIATTR_PARAM_CBANK
	.align		4
        /*0068*/ 	.byte	0x04, 0x0a
        /*006a*/ 	.short	(.L_23 - .L_22)
	.align		4
.L_22:
        /*006c*/ 	.word	index@(.nv.constant0.triton_poi_fused_mul_2)
        /*0070*/ 	.short	0x0210
        /*0072*/ 	.short	0x0014


	//----- nvinfo : EIATTR_SW_WAR
	.align		4
.L_23:
        /*0074*/ 	.byte	0x04, 0x36
        /*0076*/ 	.short	(.L_25 - .L_24)
.L_24:
        /*0078*/ 	.word	0x00000008
.L_25:


//--------------------- .nv.callgraph             --------------------------
	.section	.nv.callgraph,"",@"SHT_CUDA_CALLGRAPH"
	.align	4
	.sectionentsize	8
	.align		4
        /*0000*/ 	.word	0x00000000
	.align		4
        /*0004*/ 	.word	0xffffffff
	.align		4
        /*0008*/ 	.word	0x00000000
	.align		4
        /*000c*/ 	.word	0xfffffffe
	.align		4
        /*0010*/ 	.word	0x00000000
	.align		4
        /*0014*/ 	.word	0xfffffffd
	.align		4
        /*0018*/ 	.word	0x00000000
	.align		4
        /*001c*/ 	.word	0xfffffffc


//--------------------- .text.triton_poi_fused_mul_2 --------------------------
	.section	.text.triton_poi_fused_mul_2,"ax",@progbits
	.align	128
        .global         triton_poi_fused_mul_2
        .type           triton_poi_fused_mul_2,@function
        .size           triton_poi_fused_mul_2,(.L_x_3 - triton_poi_fused_mul_2)
        .other          triton_poi_fused_mul_2,@"STO_CUDA_ENTRY STV_DEFAULT"
triton_poi_fused_mul_2:
.text.triton_poi_fused_mul_2:
[----:B------:R-:W0:Y:S02]  /*0000*/  LDC R1, c[0x0][0x28] ;  /* 0x00000a00ff017b82 */ /* 0x000e240000000800 */
[----:B------:R-:W1:Y:S01]  /*0010*/  S2R R0, SR_TID.X ;  /* 0x0000000000007919 */ /* 0x000e620000002100 */
[----:B------:R-:W2:Y:S01]  /*0020*/  LDC.64 R4, c[0x0][0x218] ;  /* 0x00008600ff047b82 */ /* 0x000ea20000000a00 */
[----:B------:R-:W-:Y:S01]  /*0030*/  ULDC.64 UR4, c[0x0][0x208] ;  /* 0x0000820000047ab9 */ /* 0x000fe20000000a00 */
[----:B------:R-:W-:Y:S01]  /*0040*/  BSSY B0, `(.L_x_0) ;  /* 0x000000c000007945 */ /* 0x000fe20003800000 */
[----:B------:R-:W3:Y:S01]  /*0050*/  S2R R7, SR_CTAID.X ;  /* 0x0000000000077919 */ /* 0x000ee20000002500 */
[----:B------:R-:W-:Y:S02]  /*0060*/  CS2R R2, SRZ ;  /* 0x0000000000027805 */ /* 0x000fe4000001ff00 */
[----:B-1----:R-:W-:-:S04]  /*0070*/  SHF.L.U32 R0, R0, 0x1, RZ ;  /* 0x0000000100007819 */ /* 0x002fc800000006ff */
[----:B------:R-:W-:-:S04]  /*0080*/  LOP3.LUT R0, R0, 0xfe, RZ, 0xc0, !PT ;  /* 0x000000fe00007812 */ /* 0x000fc800078ec0ff */
[----:B---3--:R-:W-:-:S04]  /*0090*/  LEA R7, R7, R0, 0x8 ;  /* 0x0000000007077211 */ /* 0x008fc800078e40ff */
[C---:B------:R-:W-:Y:S01]  /*00a0*/  ISETP.GE.AND P0, PT, R7.reuse, 0x90, PT ;  /* 0x000000900700780c */ /* 0x040fe20003f06270 */
[----:B--2---:R-:W-:-:S12]  /*00b0*/  IMAD.WIDE R4, R7, 0x4, R4 ;  /* 0x0000000407047825 */ /* 0x004fd800078e0204 */
[----:B------:R-:W-:Y:S05]  /*00c0*/  @P0 BRA `(.L_x_1) ;  /* 0x00000000000c0947 */ /* 0x000fea0003800000 */
[----:B------:R-:W1:Y:S02]  /*00d0*/  LDC.64 R2, c[0x0][0x210] ;  /* 0x00008400ff027b82 */ /* 0x000e640000000a00 */
[----:B-1----:R-:W-:-:S06]  /*00e0*/  IMAD.WIDE R2, R7, 0x4, R2 ;  /* 0x0000000407027825 */ /* 0x002fcc00078e0202 */
[----:B------:R-:W5:Y:S02]  /*00f0*/  LDG.E.64 R2, desc[UR4][R2.64] ;  /* 0x0000000402027981 */ /* 0x000f64000c1e1b00 */
.L_x_1:
[----:B------:R-:W-:Y:S05]  /*0100*/  BSYNC B0 ;  /* 0x0000000000007941 */ /* 0x000fea0003800000 */
.L_x_0:
[----:B------:R-:W-:Y:S05]  /*0110*/  @P0 EXIT ;  /* 0x000000000000094d */ /* 0x000fea0003800000 */
[----:B-----5:R-:W-:Y:S01]  /*0120*/  FMUL R2, R2, 0.16666667163372039795 ;  /* 0x3e2aaaab02027820 */ /* 0x020fe20000400000 */
[----:B------:R-:W-:-:S05]  /*0130*/  FMUL R3, R3, 0.16666667163372039795 ;  /* 0x3e2aaaab03037820 */ /* 0x000fca0000400000 */
[----:B------:R-:W-:Y:S01]  /*0140*/  STG.E.64 desc[UR4][R4.64], R2 ;  /* 0x0000000204007986 */ /* 0x000fe2000c101b04 */
[----:B------:R-:W-:Y:S05]  /*0150*/  EXIT ;  /* 0x000000000000794d */ /* 0x000fea0003800000 */
.L_x_2:
[----:B------:R-:W-:-:S00]  /*0160*/  BRA `(.L_x_2) ;  /* 0xfffffffc00fc7947 */ /* 0x000fc0000383ffff */
[----:B------:R-:W-:-:S00]  /*0170*/  NOP ;  /* 0x0000000000007918 */ /* 0x000fc00000000000 */
        /* <DEDUP_REMOVED lines=8> */
.L_x_3:


//--------------------- .nv.constant0.triton_poi_fused_mul_2 --------------------------
	.section	.nv.constant0.triton_poi_fused_mul_2,"a",@progbits
	.sectionflags	@""
	.align	4
.nv.constant0.triton_poi_fused_mul_2:
	.zero		548
